	.headerflags	@"EF_CUDA_TEXMODE_UNIFIED EF_CUDA_64BIT_ADDRESS EF_CUDA_ACCELERATORS EF_CUDA_SM90 EF_CUDA_VIRTUAL_SM(EF_CUDA_SM90)"
	.elftype	@"ET_EXEC"


//--------------------- .nv.info                  --------------------------
	.section	.nv.info,"",@"SHT_CUDA_INFO"
	.align	4


	//----- nvinfo : EIATTR_REGCOUNT
	.align		4
        /*0000*/ 	.byte	0x04, 0x2f
        /*0002*/ 	.short	(.L_1 - .L_0)
	.align		4
.L_0:
        /*0004*/ 	.word	index@(triton_poi_fused_convolution_leaky_relu_15)
        /*0008*/ 	.word	0x00000010


	//----- nvinfo : EIATTR_MIN_STACK_SIZE
	.align		4
.L_1:
        /*000c*/ 	.byte	0x04, 0x12
        /*000e*/ 	.short	(.L_3 - .L_2)
	.align		4
.L_2:
        /*0010*/ 	.word	index@(triton_poi_fused_convolution_leaky_relu_15)
        /*0014*/ 	.word	0x00000000


	//----- nvinfo : EIATTR_FRAME_SIZE
	.align		4
.L_3:
        /*0018*/ 	.byte	0x04, 0x11
        /*001a*/ 	.short	(.L_5 - .L_4)
	.align		4
.L_4:
        /*001c*/ 	.word	index@(triton_poi_fused_convolution_leaky_relu_15)
        /*0020*/ 	.word	0x00000000


	//----- nvinfo : EIATTR_MIN_STACK_SIZE
	.align		4
.L_5:
        /*0024*/ 	.byte	0x04, 0x12
        /*0026*/ 	.short	(.L_7 - .L_6)
	.align		4
.L_6:
        /*0028*/ 	.word	index@(triton_poi_fused_convolution_leaky_relu_15)
        /*002c*/ 	.word	0x00000000
.L_7:


//--------------------- .nv.info.triton_poi_fused_convolution_leaky_relu_15 --------------------------
	.section	.nv.info.triton_poi_fused_convolution_leaky_relu_15,"",@"SHT_CUDA_INFO"
	.sectionflags	@""
	.align	4


	//----- nvinfo : EIATTR_CUDA_API_VERSION
	.align		4
        /*0000*/ 	.byte	0x04, 0x37
        /*0002*/ 	.short	(.L_9 - .L_8)
.L_8:
        /*0004*/ 	.word	0x0000007c


	//----- nvinfo : EIATTR_KPARAM_INFO
	.align		4
.L_9:
        /*0008*/ 	.byte	0x04, 0x17
        /*000a*/ 	.short	(.L_11 - .L_10)
.L_10:
        /*000c*/ 	.word	0x00000000
        /*0010*/ 	.short	0x0002
        /*0012*/ 	.short	0x0010
        /*0014*/ 	.byte	0x00, 0xf0, 0x11, 0x00


	//----- nvinfo : EIATTR_KPARAM_INFO
	.align		4
.L_11:
        /*0018*/ 	.byte	0x04, 0x17
        /*001a*/ 	.short	(.L_13 - .L_12)
.L_12:
        /*001c*/ 	.word	0x00000000
        /*0020*/ 	.short	0x0001
        /*0022*/ 	.short	0x0008
        /*0024*/ 	.byte	0x00, 0xf4, 0x21, 0x00


	//----- nvinfo : EIATTR_KPARAM_INFO
	.align		4
.L_13:
        /*0028*/ 	.byte	0x04, 0x17
        /*002a*/ 	.short	(.L_15 - .L_14)
.L_14:
        /*002c*/ 	.word	0x00000000
        /*0030*/ 	.short	0x0000
        /*0032*/ 	.short	0x0000
        /*0034*/ 	.byte	0x00, 0xf4, 0x21, 0x00


	//----- nvinfo : EIATTR_SPARSE_MMA_MASK
	.align		4
.L_15:
        /*0038*/ 	.byte	0x03, 0x50
        /*003a*/ 	.short	0x0000


	//----- nvinfo : EIATTR_MAXREG_COUNT
	.align		4
        /*003c*/ 	.byte	0x03, 0x1b
        /*003e*/ 	.short	0x00ff


	//----- nvinfo : EIATTR_EXIT_INSTR_OFFSETS
	.align		4
        /*0040*/ 	.byte	0x04, 0x1c
        /*0042*/ 	.short	(.L_17 - .L_16)


	//   ....[0]....
.L_16:
        /*0044*/ 	.word	0x00000280


	//   ....[1]....
        /*0048*/ 	.word	0x000002a0


	//----- nvinfo : EIATTR_REQNTID
	.align		4
.L_17:
        /*004c*/ 	.byte	0x04, 0x10
        /*004e*/ 	.short	(.L_19 - .L_18)
.L_18:
        /*0050*/ 	.word	0x00000080
        /*0054*/ 	.word	0x00000001
        /*0058*/ 	.word	0x00000001


	//----- nvinfo : EIATTR_CBANK_PARAM_SIZE
	.align		4
.L_19:
        /*005c*/ 	.byte	0x03, 0x19
        /*005e*/ 	.short	0x0014


	//----- nvinfo : EIATTR_PARAM_CBANK
	.align		4
        /*0060*/ 	.byte	0x04, 0x0a
        /*0062*/ 	.short	(.L_21 - .L_20)
	.align		4
.L_20:
        /*0064*/ 	.word	index@(.nv.constant0.triton_poi_fused_convolution_leaky_relu_15)
        /*0068*/ 	.short	0x0210
        /*006a*/ 	.short	0x0014


	//----- nvinfo : EIATTR_SW_WAR
	.align		4
.L_21:
        /*006c*/ 	.byte	0x04, 0x36
        /*006e*/ 	.short	(.L_23 - .L_22)
.L_22:
        /*0070*/ 	.word	0x00000008
.L_23:


//--------------------- .nv.callgraph             --------------------------
	.section	.nv.callgraph,"",@"SHT_CUDA_CALLGRAPH"
	.align	4
	.sectionentsize	8
	.align		4
        /*0000*/ 	.word	0x00000000
	.align		4
        /*0004*/ 	.word	0xffffffff
	.align		4
        /*0008*/ 	.word	0x00000000
	.align		4
        /*000c*/ 	.word	0xfffffffe
	.align		4
        /*0010*/ 	.word	0x00000000
	.align		4
        /*0014*/ 	.word	0xfffffffd
	.align		4
        /*0018*/ 	.word	0x00000000
	.align		4
        /*001c*/ 	.word	0xfffffffc


//--------------------- .text.triton_poi_fused_convolution_leaky_relu_15 --------------------------
	.section	.text.triton_poi_fused_convolution_leaky_relu_15,"ax",@progbits
	.align	128
        .global         triton_poi_fused_convolution_leaky_relu_15
        .type           triton_poi_fused_convolution_leaky_relu_15,@function
        .size           triton_poi_fused_convolution_leaky_relu_15,(.L_x_1 - triton_poi_fused_convolution_leaky_relu_15)
        .other          triton_poi_fused_convolution_leaky_relu_15,@"STO_CUDA_ENTRY STV_DEFAULT"
triton_poi_fused_convolution_leaky_relu_15:
.text.triton_poi_fused_convolution_leaky_relu_15:
[----:B------:R-:W0:Y:S02]  /*0000*/  LDC R1, c[0x0][0x28] ;  /* 0x00000a00ff017b82 */ /* 0x000e240000000800 */
[----:B------:R-:W1:Y:S01]  /*0010*/  S2R R0, SR_TID.X ;  /* 0x0000000000007919 */ /* 0x000e620000002100 */
[----:B------:R-:W2:Y:S01]  /*0020*/  LDC.64 R2, c[0x0][0x210] ;  /* 0x00008400ff027b82 */ /* 0x000ea20000000a00 */
[----:B------:R-:W-:Y:S01]  /*0030*/  CS2R R10, SRZ ;  /* 0x00000000000a7805 */ /* 0x000fe2000001ff00 */
[----:B------:R-:W-:Y:S01]  /*0040*/  IMAD.MOV.U32 R13, RZ, RZ, RZ ;  /* 0x000000ffff0d7224 */ /* 0x000fe200078e00ff */
[----:B------:R-:W3:Y:S01]  /*0050*/  S2R R5, SR_CTAID.X ;  /* 0x0000000000057919 */ /* 0x000ee20000002500 */
[----:B------:R-:W-:-:S04]  /*0060*/  ULDC.64 UR4, c[0x0][0x208] ;  /* 0x0000820000047ab9 */ /* 0x000fc80000000a00 */
[----:B------:R-:W4:Y:S01]  /*0070*/  LDC.64 R8, c[0x0][0x218] ;  /* 0x00008600ff087b82 */ /* 0x000f220000000a00 */
[----:B-1----:R-:W-:-:S05]  /*0080*/  IMAD.SHL.U32 R0, R0, 0x4, RZ ;  /* 0x0000000400007824 */ /* 0x002fca00078e00ff */
[----:B------:R-:W-:-:S04]  /*0090*/  LOP3.LUT R0, R0, 0x1fc, RZ, 0xc0, !PT ;  /* 0x000001fc00007812 */ /* 0x000fc800078ec0ff */
[----:B---3--:R-:W-:-:S04]  /*00a0*/  LEA R5, R5, R0, 0x9 ;  /* 0x0000000005057211 */ /* 0x008fc800078e48ff */
[C---:B------:R-:W-:Y:S01]  /*00b0*/  ISETP.GE.AND P4, PT, R5.reuse, 0xc400, PT ;  /* 0x0000c4000500780c */ /* 0x040fe20003f86270 */
[----:B------:R-:W-:-:S04]  /*00c0*/  IMAD.HI R0, R5, 0x5397829d, RZ ;  /* 0x5397829d05007827 */ /* 0x000fc800078e02ff */
[----:B--2---:R-:W-:Y:S01]  /*00d0*/  IMAD.WIDE R2, R5, 0x4, R2 ;  /* 0x0000000405027825 */ /* 0x004fe200078e0202 */
[----:B------:R-:W-:Y:S02]  /*00e0*/  SHF.R.U32.HI R7, RZ, 0x1f, R0 ;  /* 0x0000001fff077819 */ /* 0x000fe40000011600 */
[----:B------:R-:W-:Y:S02]  /*00f0*/  CS2R R4, SRZ ;  /* 0x0000000000047805 */ /* 0x000fe4000001ff00 */
[----:B------:R-:W-:-:S04]  /*0100*/  LEA.HI.SX32 R7, R0, R7, 0x1a ;  /* 0x0000000700077211 */ /* 0x000fc800078fd2ff */
[----:B------:R-:W-:-:S04]  /*0110*/  LEA.HI R0, R7, R7, RZ, 0x6 ;  /* 0x0000000707007211 */ /* 0x000fc800078f30ff */
[----:B------:R-:W-:-:S05]  /*0120*/  LOP3.LUT R0, R0, 0xffffffc0, RZ, 0xc0, !PT ;  /* 0xffffffc000007812 */ /* 0x000fca00078ec0ff */
[----:B------:R-:W-:Y:S01]  /*0130*/  IMAD.IADD R7, R7, 0x1, -R0 ;  /* 0x0000000107077824 */ /* 0x000fe200078e0a00 */
[----:B------:R-:W-:-:S03]  /*0140*/  HFMA2.MMA R0, -RZ, RZ, 0, 0 ;  /* 0x00000000ff007435 */ /* 0x000fc600000001ff */
[----:B----4-:R-:W-:Y:S01]  /*0150*/  IMAD.WIDE R8, R7, 0x4, R8 ;  /* 0x0000000407087825 */ /* 0x010fe200078e0208 */
[----:B------:R-:W-:-:S04]  /*0160*/  CS2R R6, SRZ ;  /* 0x0000000000067805 */ /* 0x000fc8000001ff00 */
[----:B------:R-:W2:Y:S04]  /*0170*/  @!P4 LDG.E.EL R11, desc[UR4][R8.64] ;  /* 0x00000004080bc981 */ /* 0x000ea8000c2e1900 */
[----:B------:R-:W2:Y:S04]  /*0180*/  @!P4 LDG.E.128 R4, desc[UR4][R2.64] ;  /* 0x000000040204c981 */ /* 0x000ea8000c1e1d00 */
[----:B------:R-:W3:Y:S04]  /*0190*/  @!P4 LDG.E.EL R0, desc[UR4][R8.64] ;  /* 0x000000040800c981 */ /* 0x000ee8000c2e1900 */
[----:B------:R-:W4:Y:S04]  /*01a0*/  @!P4 LDG.E.EL R13, desc[UR4][R8.64] ;  /* 0x00000004080dc981 */ /* 0x000f28000c2e1900 */
[----:B------:R-:W5:Y:S01]  /*01b0*/  @!P4 LDG.E.EL R10, desc[UR4][R8.64] ;  /* 0x00000004080ac981 */ /* 0x000f62000c2e1900 */
[----:B--2---:R-:W-:-:S02]  /*01c0*/  FSETP.GT.AND P3, PT, R4, -R11, PT ;  /* 0x8000000b0400720b */ /* 0x004fc40003f64000 */
[----:B---3--:R-:W-:Y:S02]  /*01d0*/  FSETP.GT.AND P2, PT, R5, -R0, PT ;  /* 0x800000000500720b */ /* 0x008fe40003f44000 */
[----:B----4-:R-:W-:Y:S02]  /*01e0*/  FSETP.GT.AND P1, PT, R6, -R13, PT ;  /* 0x8000000d0600720b */ /* 0x010fe40003f24000 */
[----:B-----5:R-:W-:Y:S01]  /*01f0*/  FSETP.GT.AND P0, PT, R7, -R10, PT ;  /* 0x8000000a0700720b */ /* 0x020fe20003f04000 */
[----:B------:R-:W-:Y:S01]  /*0200*/  FADD R4, R11, R4 ;  /* 0x000000040b047221 */ /* 0x000fe20000000000 */
[----:B------:R-:W-:Y:S01]  /*0210*/  FADD R5, R0, R5 ;  /* 0x0000000500057221 */ /* 0x000fe20000000000 */
[----:B------:R-:W-:Y:S01]  /*0220*/  FADD R6, R13, R6 ;  /* 0x000000060d067221 */ /* 0x000fe20000000000 */
[----:B------:R-:W-:-:S03]  /*0230*/  FADD R7, R10, R7 ;  /* 0x000000070a077221 */ /* 0x000fc60000000000 */
[----:B------:R-:W-:Y:S02]  /*0240*/  @!P3 FMUL R4, R4, 0.20000000298023223877 ;  /* 0x3e4ccccd0404b820 */ /* 0x000fe40000400000 */
[----:B------:R-:W-:Y:S02]  /*0250*/  @!P2 FMUL R5, R5, 0.20000000298023223877 ;  /* 0x3e4ccccd0505a820 */ /* 0x000fe40000400000 */
[----:B------:R-:W-:Y:S02]  /*0260*/  @!P1 FMUL R6, R6, 0.20000000298023223877 ;  /* 0x3e4ccccd06069820 */ /* 0x000fe40000400000 */
[----:B------:R-:W-:Y:S01]  /*0270*/  @!P0 FMUL R7, R7, 0.20000000298023223877 ;  /* 0x3e4ccccd07078820 */ /* 0x000fe20000400000 */
[----:B------:R-:W-:Y:S06]  /*0280*/  @P4 EXIT ;  /* 0x000000000000494d */ /* 0x000fec0003800000 */
[----:B------:R-:W-:Y:S01]  /*0290*/  STG.E.128 desc[UR4][R2.64], R4 ;  /* 0x0000000402007986 */ /* 0x000fe2000c101d04 */
[----:B------:R-:W-:Y:S05]  /*02a0*/  EXIT ;  /* 0x000000000000794d */ /* 0x000fea0003800000 */
.L_x_0:
[----:B------:R-:W-:-:S00]  /*02b0*/  BRA `(.L_x_0) ;  /* 0xfffffffc00fc7947 */ /* 0x000fc0000383ffff */
[----:B------:R-:W-:-:S00]  /*02c0*/  NOP ;  /* 0x0000000000007918 */ /* 0x000fc00000000000 */
        /* <DEDUP_REMOVED lines=11> */
.L_x_1:


//--------------------- .nv.constant0.triton_poi_fused_convolution_leaky_relu_15 --------------------------
	.section	.nv.constant0.triton_poi_fused_convolution_leaky_relu_15,"a",@progbits
	.sectionflags	@""
	.align	4
.nv.constant0.triton_poi_fused_convolution_leaky_relu_15:
	.zero		548
